//
// Generated by NVIDIA NVVM Compiler
//
// Compiler Build ID: CL-36424714
// Cuda compilation tools, release 13.0, V13.0.88
// Based on NVVM 20.0.0
//

.version 9.0
.target sm_100
.address_size 64

	// .globl	_Z16transform_matrixPfS_i
// _ZZ16transform_matrixPfS_iE7scalars has been demoted
// _ZZ16transform_matrixPfS_iE8currRowA has been demoted
// _ZZ16transform_matrixPfS_iE8currRowI has been demoted

.visible .entry _Z16transform_matrixPfS_i(
	.param .u64 .ptr .align 1 _Z16transform_matrixPfS_i_param_0,
	.param .u64 .ptr .align 1 _Z16transform_matrixPfS_i_param_1,
	.param .u32 _Z16transform_matrixPfS_i_param_2
)
{
	.reg .pred 	%p<2>;
	.reg .b32 	%r<12>;
	.reg .b32 	%f<45>;
	.reg .b64 	%rd<13>;
	// demoted variable
	.shared .align 4 .b8 _ZZ16transform_matrixPfS_iE7scalars[20];
	// demoted variable
	.shared .align 4 .b8 _ZZ16transform_matrixPfS_iE8currRowA[20];
	// demoted variable
	.shared .align 4 .b8 _ZZ16transform_matrixPfS_iE8currRowI[20];
	ld.param.u64 	%rd3, [_Z16transform_matrixPfS_i_param_0];
	ld.param.u64 	%rd4, [_Z16transform_matrixPfS_i_param_1];
	ld.param.u32 	%r3, [_Z16transform_matrixPfS_i_param_2];
	cvta.to.global.u64 	%rd1, %rd4;
	cvta.to.global.u64 	%rd2, %rd3;
	mov.u32 	%r1, %tid.x;
	mad.lo.s32 	%r4, %r3, 5, %r1;
	mul.wide.u32 	%rd5, %r4, 4;
	add.s64 	%rd6, %rd2, %rd5;
	ld.global.f32 	%f1, [%rd6];
	shl.b32 	%r5, %r1, 2;
	mov.u32 	%r6, _ZZ16transform_matrixPfS_iE7scalars;
	add.s32 	%r2, %r6, %r5;
	st.shared.f32 	[%r2], %f1;
	mad.lo.s32 	%r7, %r1, 5, %r3;
	mul.wide.u32 	%rd7, %r7, 4;
	add.s64 	%rd8, %rd2, %rd7;
	ld.global.f32 	%f2, [%rd8];
	mov.u32 	%r8, _ZZ16transform_matrixPfS_iE8currRowA;
	add.s32 	%r9, %r8, %r5;
	st.shared.f32 	[%r9], %f2;
	add.s64 	%rd9, %rd1, %rd7;
	ld.global.f32 	%f3, [%rd9];
	mov.u32 	%r10, _ZZ16transform_matrixPfS_iE8currRowI;
	add.s32 	%r11, %r10, %r5;
	st.shared.f32 	[%r11], %f3;
	bar.sync 	0;
	setp.eq.s32 	%p1, %r1, %r3;
	@%p1 bra 	$L__BB0_2;
	ld.shared.f32 	%f4, [%r2];
	ld.shared.f32 	%f5, [_ZZ16transform_matrixPfS_iE8currRowA];
	mul.f32 	%f6, %f4, %f5;
	mul.wide.u32 	%rd10, %r1, 4;
	add.s64 	%rd11, %rd2, %rd10;
	ld.global.f32 	%f7, [%rd11];
	sub.f32 	%f8, %f7, %f6;
	st.global.f32 	[%rd11], %f8;
	ld.shared.f32 	%f9, [_ZZ16transform_matrixPfS_iE8currRowI];
	mul.f32 	%f10, %f4, %f9;
	add.s64 	%rd12, %rd1, %rd10;
	ld.global.f32 	%f11, [%rd12];
	sub.f32 	%f12, %f11, %f10;
	st.global.f32 	[%rd12], %f12;
	ld.shared.f32 	%f13, [_ZZ16transform_matrixPfS_iE8currRowA+4];
	mul.f32 	%f14, %f4, %f13;
	ld.global.f32 	%f15, [%rd11+20];
	sub.f32 	%f16, %f15, %f14;
	st.global.f32 	[%rd11+20], %f16;
	ld.shared.f32 	%f17, [_ZZ16transform_matrixPfS_iE8currRowI+4];
	mul.f32 	%f18, %f4, %f17;
	ld.global.f32 	%f19, [%rd12+20];
	sub.f32 	%f20, %f19, %f18;
	st.global.f32 	[%rd12+20], %f20;
	ld.shared.f32 	%f21, [_ZZ16transform_matrixPfS_iE8currRowA+8];
	mul.f32 	%f22, %f4, %f21;
	ld.global.f32 	%f23, [%rd11+40];
	sub.f32 	%f24, %f23, %f22;
	st.global.f32 	[%rd11+40], %f24;
	ld.shared.f32 	%f25, [_ZZ16transform_matrixPfS_iE8currRowI+8];
	mul.f32 	%f26, %f4, %f25;
	ld.global.f32 	%f27, [%rd12+40];
	sub.f32 	%f28, %f27, %f26;
	st.global.f32 	[%rd12+40], %f28;
	ld.shared.f32 	%f29, [_ZZ16transform_matrixPfS_iE8currRowA+12];
	mul.f32 	%f30, %f4, %f29;
	ld.global.f32 	%f31, [%rd11+60];
	sub.f32 	%f32, %f31, %f30;
	st.global.f32 	[%rd11+60], %f32;
	ld.shared.f32 	%f33, [_ZZ16transform_matrixPfS_iE8currRowI+12];
	mul.f32 	%f34, %f4, %f33;
	ld.global.f32 	%f35, [%rd12+60];
	sub.f32 	%f36, %f35, %f34;
	st.global.f32 	[%rd12+60], %f36;
	ld.shared.f32 	%f37, [_ZZ16transform_matrixPfS_iE8currRowA+16];
	mul.f32 	%f38, %f4, %f37;
	ld.global.f32 	%f39, [%rd11+80];
	sub.f32 	%f40, %f39, %f38;
	st.global.f32 	[%rd11+80], %f40;
	ld.shared.f32 	%f41, [_ZZ16transform_matrixPfS_iE8currRowI+16];
	mul.f32 	%f42, %f4, %f41;
	ld.global.f32 	%f43, [%rd12+80];
	sub.f32 	%f44, %f43, %f42;
	st.global.f32 	[%rd12+80], %f44;
$L__BB0_2:
	ret;

}


// ===== COMPILED SASS (sm_100) =====

	.target	sm_100

	.elftype	@"ET_EXEC"


//--------------------- .note.nv.tkinfo           --------------------------
	.section	.note.nv.tkinfo,"",@"SHT_NOTE"
	.sectionflags	@"SHF_NOTE_NV_TKINFO"
	.tkinfo
        /*0018*/ 	.word	0x00000002
        /*0030*/ 	.string	""
        /*0030*/ 	.string	"ptxas"
        /*0030*/ 	.string	"Cuda compilation tools, release 13.0, V13.0.88"
        /*0030*/ 	.string	"Build cuda_13.0.r13.0/compiler.36424714_0"
        /*0030*/ 	.string	"-arch sm_100 -m 64 "



//--------------------- .note.nv.cuinfo           --------------------------
	.section	.note.nv.cuinfo,"",@"SHT_NOTE"
	.sectionflags	@"SHF_NOTE_NV_CUINFO"
        /*0018*/ 	.short	0x0002
        /*001a*/ 	.short	0x0064
        /*001c*/ 	.short	0x0082
	.zero		2


//--------------------- .nv.info                  --------------------------
	.section	.nv.info,"",@"SHT_CUDA_INFO"
	.align	4


	//----- nvinfo : EIATTR_REGCOUNT
	.align		4
        /*0000*/ 	.byte	0x04, 0x2f
        /*0002*/ 	.short	(.L_1 - .L_0)
	.align		4
.L_0:
        /*0004*/ 	.word	index@(_Z16transform_matrixPfS_i)
        /*0008*/ 	.word	0x00000018


	//----- nvinfo : EIATTR_FRAME_SIZE
	.align		4
.L_1:
        /*000c*/ 	.byte	0x04, 0x11
        /*000e*/ 	.short	(.L_3 - .L_2)
	.align		4
.L_2:
        /*0010*/ 	.word	index@(_Z16transform_matrixPfS_i)
        /*0014*/ 	.word	0x00000000


	//----- nvinfo : EIATTR_MIN_STACK_SIZE
	.align		4
.L_3:
        /*0018*/ 	.byte	0x04, 0x12
        /*001a*/ 	.short	(.L_5 - .L_4)
	.align		4
.L_4:
        /*001c*/ 	.word	index@(_Z16transform_matrixPfS_i)
        /*0020*/ 	.word	0x00000000
.L_5:


//--------------------- .nv.compat                --------------------------
	.section	.nv.compat,"",@"SHT_CUDA_COMPAT_INFO"
	.align	4
        /*0000*/ 	.byte	0x02, 0x09, 0x00, 0x00, 0x02, 0x02, 0x01, 0x00, 0x02, 0x05, 0x05, 0x00, 0x03, 0x07, 0x01, 0x01
        /*0010*/ 	.byte	0x02, 0x03, 0x00, 0x00, 0x02, 0x06, 0x01, 0x00, 0x04, 0x0b, 0x08, 0x00, 0x09, 0x00, 0x00, 0x00
        /*0020*/ 	.byte	0x00, 0x00, 0x00, 0x00


//--------------------- .nv.info._Z16transform_matrixPfS_i --------------------------
	.section	.nv.info._Z16transform_matrixPfS_i,"",@"SHT_CUDA_INFO"
	.sectionflags	@""
	.align	4


	//----- nvinfo : EIATTR_CUDA_API_VERSION
	.align		4
        /*0000*/ 	.byte	0x04, 0x37
        /*0002*/ 	.short	(.L_7 - .L_6)
.L_6:
        /*0004*/ 	.word	0x00000082


	//----- nvinfo : EIATTR_KPARAM_INFO
	.align		4
.L_7:
        /*0008*/ 	.byte	0x04, 0x17
        /*000a*/ 	.short	(.L_9 - .L_8)
.L_8:
        /*000c*/ 	.word	0x00000000
        /*0010*/ 	.short	0x0002
        /*0012*/ 	.short	0x0010
        /*0014*/ 	.byte	0x00, 0xf0, 0x11, 0x00


	//----- nvinfo : EIATTR_KPARAM_INFO
	.align		4
.L_9:
        /*0018*/ 	.byte	0x04, 0x17
        /*001a*/ 	.short	(.L_11 - .L_10)
.L_10:
        /*001c*/ 	.word	0x00000000
        /*0020*/ 	.short	0x0001
        /*0022*/ 	.short	0x0008
        /*0024*/ 	.byte	0x00, 0xf5, 0x21, 0x00


	//----- nvinfo : EIATTR_KPARAM_INFO
	.align		4
.L_11:
        /*0028*/ 	.byte	0x04, 0x17
        /*002a*/ 	.short	(.L_13 - .L_12)
.L_12:
        /*002c*/ 	.word	0x00000000
        /*0030*/ 	.short	0x0000
        /*0032*/ 	.short	0x0000
        /*0034*/ 	.byte	0x00, 0xf5, 0x21, 0x00


	//----- nvinfo : EIATTR_SPARSE_MMA_MASK
	.align		4
.L_13:
        /*0038*/ 	.byte	0x03, 0x50
        /*003a*/ 	.short	0x0000


	//----- nvinfo : EIATTR_MAXREG_COUNT
	.align		4
        /*003c*/ 	.byte	0x03, 0x1b
        /*003e*/ 	.short	0x00ff


	//----- nvinfo : EIATTR_NUM_BARRIERS
	.align		4
        /*0040*/ 	.byte	0x02, 0x4c
        /*0042*/ 	.byte	0x01
	.zero		1


	//----- nvinfo : EIATTR_MERCURY_ISA_VERSION
	.align		4
        /*0044*/ 	.byte	0x03, 0x5f
        /*0046*/ 	.short	0x0101


	//----- nvinfo : EIATTR_UNUSED_LOAD_BYTE_OFFSET
	.align		4
        /*0048*/ 	.byte	0x04, 0x44
        /*004a*/ 	.short	(.L_15 - .L_14)


	//   ....[0]....
.L_14:
        /*004c*/ 	.word	0x000001f0
        /*0050*/ 	.word	0x0000fff0


	//   ....[1]....
        /*0054*/ 	.word	0x00000310
        /*0058*/ 	.word	0x00000fff


	//----- nvinfo : EIATTR_VRC_CTA_INIT_COUNT
	.align		4
.L_15:
        /*005c*/ 	.byte	0x02, 0x4a
	.zero		1
	.zero		1


	//----- nvinfo : EIATTR_EXIT_INSTR_OFFSETS
	.align		4
        /*0060*/ 	.byte	0x04, 0x1c
        /*0062*/ 	.short	(.L_17 - .L_16)


	//   ....[0]....
.L_16:
        /*0064*/ 	.word	0x000001d0


	//   ....[1]....
        /*0068*/ 	.word	0x00000420


	//----- nvinfo : EIATTR_CBANK_PARAM_SIZE
	.align		4
.L_17:
        /*006c*/ 	.byte	0x03, 0x19
        /*006e*/ 	.short	0x0014


	//----- nvinfo : EIATTR_PARAM_CBANK
	.align		4
        /*0070*/ 	.byte	0x04, 0x0a
        /*0072*/ 	.short	(.L_19 - .L_18)
	.align		4
.L_18:
        /*0074*/ 	.word	index@(.nv.constant0._Z16transform_matrixPfS_i)
        /*0078*/ 	.short	0x0380
        /*007a*/ 	.short	0x0014


	//----- nvinfo : EIATTR_SW_WAR
	.align		4
.L_19:
        /*007c*/ 	.byte	0x04, 0x36
        /*007e*/ 	.short	(.L_21 - .L_20)
.L_20:
        /*0080*/ 	.word	0x00000008
.L_21:


//--------------------- .nv.callgraph             --------------------------
	.section	.nv.callgraph,"",@"SHT_CUDA_CALLGRAPH"
	.align	4
	.sectionentsize	8
	.align		4
        /*0000*/ 	.word	0x00000000
	.align		4
        /*0004*/ 	.word	0xffffffff
	.align		4
        /*0008*/ 	.word	0x00000000
	.align		4
        /*000c*/ 	.word	0xfffffffe
	.align		4
        /*0010*/ 	.word	0x00000000
	.align		4
        /*0014*/ 	.word	0xfffffffd
	.align		4
        /*0018*/ 	.word	0x00000000
	.align		4
        /*001c*/ 	.word	0xfffffffc


//--------------------- .text._Z16transform_matrixPfS_i --------------------------
	.section	.text._Z16transform_matrixPfS_i,"ax",@progbits
	.align	128
        .global         _Z16transform_matrixPfS_i
        .type           _Z16transform_matrixPfS_i,@function
        .size           _Z16transform_matrixPfS_i,(.L_x_1 - _Z16transform_matrixPfS_i)
        .other          _Z16transform_matrixPfS_i,@"STO_CUDA_ENTRY STV_DEFAULT"
_Z16transform_matrixPfS_i:
.text._Z16transform_matrixPfS_i:
[----:B------:R-:W-:Y:S01]  /*0000*/  LDC R1, c[0x0][0x37c] ;  /* 0x0000df00ff017b82 */ /* 0x000fe20000000800 */
[----:B------:R-:W0:Y:S07]  /*0010*/  S2R R11, SR_TID.X ;  /* 0x00000000000b7919 */ /* 0x000e2e0000002100 */
[----:B------:R-:W0:Y:S01]  /*0020*/  LDC R0, c[0x0][0x390] ;  /* 0x0000e400ff007b82 */ /* 0x000e220000000800 */
[----:B------:R-:W1:Y:S07]  /*0030*/  LDCU.64 UR8, c[0x0][0x358] ;  /* 0x00006b00ff0877ac */ /* 0x000e6e0008000a00 */
[----:B------:R-:W2:Y:S08]  /*0040*/  LDC.64 R12, c[0x0][0x380] ;  /* 0x0000e000ff0c7b82 */ /* 0x000eb00000000a00 */
[----:B------:R-:W3:Y:S01]  /*0050*/  LDC.64 R2, c[0x0][0x388] ;  /* 0x0000e200ff027b82 */ /* 0x000ee20000000a00 */
[----:B0-----:R-:W-:-:S02]  /*0060*/  IMAD R5, R0, 0x5, R11 ;  /* 0x0000000500057824 */ /* 0x001fc400078e020b */
[----:B------:R-:W-:Y:S02]  /*0070*/  IMAD R9, R11, 0x5, R0 ;  /* 0x000000050b097824 */ /* 0x000fe400078e0200 */
[----:B--2---:R-:W-:-:S04]  /*0080*/  IMAD.WIDE.U32 R4, R5, 0x4, R12 ;  /* 0x0000000405047825 */ /* 0x004fc800078e000c */
[C---:B------:R-:W-:Y:S02]  /*0090*/  IMAD.WIDE.U32 R6, R9.reuse, 0x4, R12 ;  /* 0x0000000409067825 */ /* 0x040fe400078e000c */
[----:B-1----:R0:W2:Y:S02]  /*00a0*/  LDG.E R4, desc[UR8][R4.64] ;  /* 0x0000000804047981 */ /* 0x0020a4000c1e1900 */
[----:B---3--:R-:W-:Y:S02]  /*00b0*/  IMAD.WIDE.U32 R8, R9, 0x4, R2 ;  /* 0x0000000409087825 */ /* 0x008fe400078e0002 */
[----:B------:R1:W3:Y:S04]  /*00c0*/  LDG.E R6, desc[UR8][R6.64] ;  /* 0x0000000806067981 */ /* 0x0002e8000c1e1900 */
[----:B------:R-:W4:Y:S01]  /*00d0*/  LDG.E R8, desc[UR8][R8.64] ;  /* 0x0000000808087981 */ /* 0x000f22000c1e1900 */
[----:B------:R-:W5:Y:S01]  /*00e0*/  S2UR UR7, SR_CgaCtaId ;  /* 0x00000000000779c3 */ /* 0x000f620000008800 */
[----:B------:R-:W-:-:S02]  /*00f0*/  UMOV UR4, 0x400 ;  /* 0x0000040000047882 */ /* 0x000fc40000000000 */
[----:B------:R-:W-:Y:S02]  /*0100*/  UIADD3 UR5, UPT, UPT, UR4, 0x14, URZ ;  /* 0x0000001404057890 */ /* 0x000fe4000fffe0ff */
[----:B------:R-:W-:Y:S02]  /*0110*/  UIADD3 UR6, UPT, UPT, UR4, 0x28, URZ ;  /* 0x0000002804067890 */ /* 0x000fe4000fffe0ff */
[----:B-----5:R-:W-:Y:S02]  /*0120*/  ULEA UR4, UR7, UR4, 0x18 ;  /* 0x0000000407047291 */ /* 0x020fe4000f8ec0ff */
[----:B------:R-:W-:Y:S02]  /*0130*/  ULEA UR5, UR7, UR5, 0x18 ;  /* 0x0000000507057291 */ /* 0x000fe4000f8ec0ff */
[----:B------:R-:W-:Y:S02]  /*0140*/  ULEA UR6, UR7, UR6, 0x18 ;  /* 0x0000000607067291 */ /* 0x000fe4000f8ec0ff */
[----:B------:R-:W-:-:S02]  /*0150*/  LEA R15, R11, UR4, 0x2 ;  /* 0x000000040b0f7c11 */ /* 0x000fc4000f8e10ff */
[C---:B0-----:R-:W-:Y:S02]  /*0160*/  LEA R5, R11.reuse, UR5, 0x2 ;  /* 0x000000050b057c11 */ /* 0x041fe4000f8e10ff */
[C---:B-1----:R-:W-:Y:S02]  /*0170*/  LEA R7, R11.reuse, UR6, 0x2 ;  /* 0x000000060b077c11 */ /* 0x042fe4000f8e10ff */
[----:B------:R-:W-:Y:S01]  /*0180*/  ISETP.NE.AND P0, PT, R11, R0, PT ;  /* 0x000000000b00720c */ /* 0x000fe20003f05270 */
[----:B--2---:R0:W-:Y:S04]  /*0190*/  STS [R15], R4 ;  /* 0x000000040f007388 */ /* 0x0041e80000000800 */
[----:B---3--:R0:W-:Y:S04]  /*01a0*/  STS [R5], R6 ;  /* 0x0000000605007388 */ /* 0x0081e80000000800 */
[----:B----4-:R0:W-:Y:S01]  /*01b0*/  STS [R7], R8 ;  /* 0x0000000807007388 */ /* 0x0101e20000000800 */
[----:B------:R-:W-:Y:S06]  /*01c0*/  BAR.SYNC.DEFER_BLOCKING 0x0 ;  /* 0x0000000000007b1d */ /* 0x000fec0000010000 */
[----:B------:R-:W-:Y:S05]  /*01d0*/  @!P0 EXIT ;  /* 0x000000000000894d */ /* 0x000fea0003800000 */
[C---:B------:R-:W-:Y:S01]  /*01e0*/  IMAD.WIDE.U32 R12, R11.reuse, 0x4, R12 ;  /* 0x000000040b0c7825 */ /* 0x040fe200078e000c */
[----:B0-----:R-:W-:Y:S04]  /*01f0*/  LDS.128 R4, [UR4+0x10] ;  /* 0x00001004ff047984 */ /* 0x001fe80008000c00 */
[----:B------:R-:W2:Y:S01]  /*0200*/  LDG.E R9, desc[UR8][R12.64] ;  /* 0x000000080c097981 */ /* 0x000ea2000c1e1900 */
[----:B------:R-:W-:-:S03]  /*0210*/  IMAD.WIDE.U32 R2, R11, 0x4, R2 ;  /* 0x000000040b027825 */ /* 0x000fc600078e0002 */
[----:B------:R-:W2:Y:S02]  /*0220*/  LDS R0, [R15] ;  /* 0x000000000f007984 */ /* 0x000ea40000000800 */
[C---:B--2---:R-:W-:Y:S02]  /*0230*/  FFMA R5, -R0.reuse, R5, R9 ;  /* 0x0000000500057223 */ /* 0x044fe40000000109 */
[----:B------:R-:W0:Y:S04]  /*0240*/  LDS.128 R8, [UR4+0x20] ;  /* 0x00002004ff087984 */ /* 0x000e280008000c00 */
[----:B------:R-:W-:Y:S04]  /*0250*/  STG.E desc[UR8][R12.64], R5 ;  /* 0x000000050c007986 */ /* 0x000fe8000c101908 */
[----:B------:R-:W0:Y:S02]  /*0260*/  LDG.E R17, desc[UR8][R2.64] ;  /* 0x0000000802117981 */ /* 0x000e24000c1e1900 */
[----:B0-----:R-:W-:-:S05]  /*0270*/  FFMA R17, -R0, R10, R17 ;  /* 0x0000000a00117223 */ /* 0x001fca0000000111 */
[----:B------:R-:W-:Y:S04]  /*0280*/  STG.E desc[UR8][R2.64], R17 ;  /* 0x0000001102007986 */ /* 0x000fe8000c101908 */
[----:B------:R-:W2:Y:S02]  /*0290*/  LDG.E R19, desc[UR8][R12.64+0x14] ;  /* 0x000014080c137981 */ /* 0x000ea4000c1e1900 */
[----:B--2---:R-:W-:-:S05]  /*02a0*/  FFMA R19, -R0, R6, R19 ;  /* 0x0000000600137223 */ /* 0x004fca0000000113 */
[----:B------:R-:W-:Y:S04]  /*02b0*/  STG.E desc[UR8][R12.64+0x14], R19 ;  /* 0x000014130c007986 */ /* 0x000fe8000c101908 */
[----:B------:R-:W2:Y:S02]  /*02c0*/  LDG.E R4, desc[UR8][R2.64+0x14] ;  /* 0x0000140802047981 */ /* 0x000ea4000c1e1900 */
[----:B--2---:R-:W-:-:S05]  /*02d0*/  FFMA R11, -R0, R11, R4 ;  /* 0x0000000b000b7223 */ /* 0x004fca0000000104 */
[----:B------:R-:W-:Y:S04]  /*02e0*/  STG.E desc[UR8][R2.64+0x14], R11 ;  /* 0x0000140b02007986 */ /* 0x000fe8000c101908 */
[----:B------:R-:W2:Y:S02]  /*02f0*/  LDG.E R4, desc[UR8][R12.64+0x28] ;  /* 0x000028080c047981 */ /* 0x000ea4000c1e1900 */
        /* <DEDUP_REMOVED lines=17> */
[----:B------:R-:W-:Y:S01]  /*0410*/  STG.E desc[UR8][R2.64+0x50], R11 ;  /* 0x0000500b02007986 */ /* 0x000fe2000c101908 */
[----:B------:R-:W-:Y:S05]  /*0420*/  EXIT ;  /* 0x000000000000794d */ /* 0x000fea0003800000 */
.L_x_0:
[----:B------:R-:W-:-:S00]  /*0430*/  BRA `(.L_x_0) ;  /* 0xfffffffc00fc7947 */ /* 0x000fc0000383ffff */
[----:B------:R-:W-:-:S00]  /*0440*/  NOP ;  /* 0x0000000000007918 */ /* 0x000fc00000000000 */
        /* <DEDUP_REMOVED lines=11> */
.L_x_1:


//--------------------- .nv.shared._Z16transform_matrixPfS_i --------------------------
	.section	.nv.shared._Z16transform_matrixPfS_i,"aw",@nobits
	.sectionflags	@""
	.align	4
.nv.shared._Z16transform_matrixPfS_i:
	.zero		1084


//--------------------- .nv.shared.reserved.0     --------------------------
	.section	.nv.shared.reserved.0,"aw",@nobits
	.weak		__nv_reservedSMEM_offset_0_alias
	.size		__nv_reservedSMEM_offset_0_alias, 0, 64
	.other		__nv_reservedSMEM_offset_0_alias,@"STO_CUDA_RESERVED_SHARED STV_DEFAULT"
__nv_reservedSMEM_offset_0_alias:
	.zero		0
	.zero		64


//--------------------- .nv.constant0._Z16transform_matrixPfS_i --------------------------
	.section	.nv.constant0._Z16transform_matrixPfS_i,"a",@progbits
	.sectionflags	@""
	.align	4
.nv.constant0._Z16transform_matrixPfS_i:
	.zero		916


//--------------------- SYMBOLS --------------------------

	.type		.nv.reservedSmem.offset0,@object
	.size		.nv.reservedSmem.offset0,0x4
	.type		.nv.reservedSmem.cap,@object
	.size		.nv.reservedSmem.cap,0x4
